//
// Generated by NVIDIA NVVM Compiler
//
// Compiler Build ID: CL-36424714
// Cuda compilation tools, release 13.0, V13.0.88
// Based on NVVM 20.0.0
//

.version 9.0
.target sm_100
.address_size 64

	// .globl	_Z11tiledMatMulPKfS0_Pfi
// _ZZ11tiledMatMulPKfS0_PfiE2sA has been demoted
// _ZZ11tiledMatMulPKfS0_PfiE2sB has been demoted

.visible .entry _Z11tiledMatMulPKfS0_Pfi(
	.param .u64 .ptr .align 1 _Z11tiledMatMulPKfS0_Pfi_param_0,
	.param .u64 .ptr .align 1 _Z11tiledMatMulPKfS0_Pfi_param_1,
	.param .u64 .ptr .align 1 _Z11tiledMatMulPKfS0_Pfi_param_2,
	.param .u32 _Z11tiledMatMulPKfS0_Pfi_param_3
)
{
	.reg .pred 	%p<8>;
	.reg .b32 	%r<41>;
	.reg .b32 	%f<111>;
	.reg .b64 	%rd<13>;
	// demoted variable
	.shared .align 4 .b8 _ZZ11tiledMatMulPKfS0_PfiE2sA[4096];
	// demoted variable
	.shared .align 4 .b8 _ZZ11tiledMatMulPKfS0_PfiE2sB[4096];
	ld.param.u64 	%rd3, [_Z11tiledMatMulPKfS0_Pfi_param_0];
	ld.param.u64 	%rd4, [_Z11tiledMatMulPKfS0_Pfi_param_1];
	ld.param.u64 	%rd5, [_Z11tiledMatMulPKfS0_Pfi_param_2];
	ld.param.u32 	%r23, [_Z11tiledMatMulPKfS0_Pfi_param_3];
	mov.u32 	%r24, %ctaid.y;
	shl.b32 	%r25, %r24, 5;
	mov.u32 	%r38, %tid.y;
	add.s32 	%r2, %r25, %r38;
	mov.u32 	%r26, %ctaid.x;
	shl.b32 	%r3, %r26, 5;
	mov.u32 	%r36, %tid.x;
	add.s32 	%r5, %r3, %r36;
	setp.lt.s32 	%p1, %r23, 1;
	mov.f32 	%f110, 0f00000000;
	@%p1 bra 	$L__BB0_7;
	shl.b32 	%r28, %r38, 7;
	mov.u32 	%r29, _ZZ11tiledMatMulPKfS0_PfiE2sA;
	add.s32 	%r6, %r29, %r28;
	shl.b32 	%r30, %r36, 2;
	add.s32 	%r7, %r6, %r30;
	mov.u32 	%r31, _ZZ11tiledMatMulPKfS0_PfiE2sB;
	add.s32 	%r9, %r31, %r30;
	add.s32 	%r8, %r9, %r28;
	mad.lo.s32 	%r32, %r38, %r23, %r36;
	add.s32 	%r39, %r32, %r3;
	shl.b32 	%r11, %r23, 5;
	mad.lo.s32 	%r37, %r23, %r2, %r36;
	cvta.to.global.u64 	%rd1, %rd3;
	cvta.to.global.u64 	%rd2, %rd4;
	mov.f32 	%f110, 0f00000000;
	mov.b32 	%r40, 0;
$L__BB0_2:
	max.u32 	%r33, %r2, %r36;
	setp.ge.u32 	%p2, %r33, %r23;
	mov.f32 	%f108, 0f00000000;
	@%p2 bra 	$L__BB0_4;
	mul.wide.u32 	%rd6, %r37, 4;
	add.s64 	%rd7, %rd1, %rd6;
	ld.global.f32 	%f108, [%rd7];
$L__BB0_4:
	setp.ge.s32 	%p3, %r5, %r23;
	st.shared.f32 	[%r7], %f108;
	setp.ge.u32 	%p4, %r38, %r23;
	mov.f32 	%f109, 0f00000000;
	or.pred  	%p5, %p3, %p4;
	@%p5 bra 	$L__BB0_6;
	mul.wide.u32 	%rd8, %r39, 4;
	add.s64 	%rd9, %rd2, %rd8;
	ld.global.f32 	%f109, [%rd9];
$L__BB0_6:
	st.shared.f32 	[%r8], %f109;
	barrier.sync 	0;
	ld.shared.f32 	%f12, [%r6];
	ld.shared.f32 	%f13, [%r9];
	fma.rn.f32 	%f14, %f12, %f13, %f110;
	ld.shared.f32 	%f15, [%r6+4];
	ld.shared.f32 	%f16, [%r9+128];
	fma.rn.f32 	%f17, %f15, %f16, %f14;
	ld.shared.f32 	%f18, [%r6+8];
	ld.shared.f32 	%f19, [%r9+256];
	fma.rn.f32 	%f20, %f18, %f19, %f17;
	ld.shared.f32 	%f21, [%r6+12];
	ld.shared.f32 	%f22, [%r9+384];
	fma.rn.f32 	%f23, %f21, %f22, %f20;
	ld.shared.f32 	%f24, [%r6+16];
	ld.shared.f32 	%f25, [%r9+512];
	fma.rn.f32 	%f26, %f24, %f25, %f23;
	ld.shared.f32 	%f27, [%r6+20];
	ld.shared.f32 	%f28, [%r9+640];
	fma.rn.f32 	%f29, %f27, %f28, %f26;
	ld.shared.f32 	%f30, [%r6+24];
	ld.shared.f32 	%f31, [%r9+768];
	fma.rn.f32 	%f32, %f30, %f31, %f29;
	ld.shared.f32 	%f33, [%r6+28];
	ld.shared.f32 	%f34, [%r9+896];
	fma.rn.f32 	%f35, %f33, %f34, %f32;
	ld.shared.f32 	%f36, [%r6+32];
	ld.shared.f32 	%f37, [%r9+1024];
	fma.rn.f32 	%f38, %f36, %f37, %f35;
	ld.shared.f32 	%f39, [%r6+36];
	ld.shared.f32 	%f40, [%r9+1152];
	fma.rn.f32 	%f41, %f39, %f40, %f38;
	ld.shared.f32 	%f42, [%r6+40];
	ld.shared.f32 	%f43, [%r9+1280];
	fma.rn.f32 	%f44, %f42, %f43, %f41;
	ld.shared.f32 	%f45, [%r6+44];
	ld.shared.f32 	%f46, [%r9+1408];
	fma.rn.f32 	%f47, %f45, %f46, %f44;
	ld.shared.f32 	%f48, [%r6+48];
	ld.shared.f32 	%f49, [%r9+1536];
	fma.rn.f32 	%f50, %f48, %f49, %f47;
	ld.shared.f32 	%f51, [%r6+52];
	ld.shared.f32 	%f52, [%r9+1664];
	fma.rn.f32 	%f53, %f51, %f52, %f50;
	ld.shared.f32 	%f54, [%r6+56];
	ld.shared.f32 	%f55, [%r9+1792];
	fma.rn.f32 	%f56, %f54, %f55, %f53;
	ld.shared.f32 	%f57, [%r6+60];
	ld.shared.f32 	%f58, [%r9+1920];
	fma.rn.f32 	%f59, %f57, %f58, %f56;
	ld.shared.f32 	%f60, [%r6+64];
	ld.shared.f32 	%f61, [%r9+2048];
	fma.rn.f32 	%f62, %f60, %f61, %f59;
	ld.shared.f32 	%f63, [%r6+68];
	ld.shared.f32 	%f64, [%r9+2176];
	fma.rn.f32 	%f65, %f63, %f64, %f62;
	ld.shared.f32 	%f66, [%r6+72];
	ld.shared.f32 	%f67, [%r9+2304];
	fma.rn.f32 	%f68, %f66, %f67, %f65;
	ld.shared.f32 	%f69, [%r6+76];
	ld.shared.f32 	%f70, [%r9+2432];
	fma.rn.f32 	%f71, %f69, %f70, %f68;
	ld.shared.f32 	%f72, [%r6+80];
	ld.shared.f32 	%f73, [%r9+2560];
	fma.rn.f32 	%f74, %f72, %f73, %f71;
	ld.shared.f32 	%f75, [%r6+84];
	ld.shared.f32 	%f76, [%r9+2688];
	fma.rn.f32 	%f77, %f75, %f76, %f74;
	ld.shared.f32 	%f78, [%r6+88];
	ld.shared.f32 	%f79, [%r9+2816];
	fma.rn.f32 	%f80, %f78, %f79, %f77;
	ld.shared.f32 	%f81, [%r6+92];
	ld.shared.f32 	%f82, [%r9+2944];
	fma.rn.f32 	%f83, %f81, %f82, %f80;
	ld.shared.f32 	%f84, [%r6+96];
	ld.shared.f32 	%f85, [%r9+3072];
	fma.rn.f32 	%f86, %f84, %f85, %f83;
	ld.shared.f32 	%f87, [%r6+100];
	ld.shared.f32 	%f88, [%r9+3200];
	fma.rn.f32 	%f89, %f87, %f88, %f86;
	ld.shared.f32 	%f90, [%r6+104];
	ld.shared.f32 	%f91, [%r9+3328];
	fma.rn.f32 	%f92, %f90, %f91, %f89;
	ld.shared.f32 	%f93, [%r6+108];
	ld.shared.f32 	%f94, [%r9+3456];
	fma.rn.f32 	%f95, %f93, %f94, %f92;
	ld.shared.f32 	%f96, [%r6+112];
	ld.shared.f32 	%f97, [%r9+3584];
	fma.rn.f32 	%f98, %f96, %f97, %f95;
	ld.shared.f32 	%f99, [%r6+116];
	ld.shared.f32 	%f100, [%r9+3712];
	fma.rn.f32 	%f101, %f99, %f100, %f98;
	ld.shared.f32 	%f102, [%r6+120];
	ld.shared.f32 	%f103, [%r9+3840];
	fma.rn.f32 	%f104, %f102, %f103, %f101;
	ld.shared.f32 	%f105, [%r6+124];
	ld.shared.f32 	%f106, [%r9+3968];
	fma.rn.f32 	%f110, %f105, %f106, %f104;
	barrier.sync 	0;
	add.s32 	%r40, %r40, 32;
	add.s32 	%r39, %r39, %r11;
	add.s32 	%r38, %r38, 32;
	add.s32 	%r37, %r37, 32;
	add.s32 	%r36, %r36, 32;
	setp.lt.s32 	%p6, %r40, %r23;
	@%p6 bra 	$L__BB0_2;
$L__BB0_7:
	max.s32 	%r34, %r2, %r5;
	setp.ge.s32 	%p7, %r34, %r23;
	@%p7 bra 	$L__BB0_9;
	mad.lo.s32 	%r35, %r23, %r2, %r5;
	cvta.to.global.u64 	%rd10, %rd5;
	mul.wide.s32 	%rd11, %r35, 4;
	add.s64 	%rd12, %rd10, %rd11;
	st.global.f32 	[%rd12], %f110;
$L__BB0_9:
	ret;

}


// ===== COMPILED SASS (sm_100) =====

	.target	sm_100

	.elftype	@"ET_EXEC"


//--------------------- .note.nv.tkinfo           --------------------------
	.section	.note.nv.tkinfo,"",@"SHT_NOTE"
	.sectionflags	@"SHF_NOTE_NV_TKINFO"
	.tkinfo
        /*0018*/ 	.word	0x00000002
        /*0030*/ 	.string	""
        /*0030*/ 	.string	"ptxas"
        /*0030*/ 	.string	"Cuda compilation tools, release 13.0, V13.0.88"
        /*0030*/ 	.string	"Build cuda_13.0.r13.0/compiler.36424714_0"
        /*0030*/ 	.string	"-arch sm_100 -m 64 "



//--------------------- .note.nv.cuinfo           --------------------------
	.section	.note.nv.cuinfo,"",@"SHT_NOTE"
	.sectionflags	@"SHF_NOTE_NV_CUINFO"
        /*0018*/ 	.short	0x0002
        /*001a*/ 	.short	0x0064
        /*001c*/ 	.short	0x0082
	.zero		2


//--------------------- .nv.info                  --------------------------
	.section	.nv.info,"",@"SHT_CUDA_INFO"
	.align	4


	//----- nvinfo : EIATTR_REGCOUNT
	.align		4
        /*0000*/ 	.byte	0x04, 0x2f
        /*0002*/ 	.short	(.L_1 - .L_0)
	.align		4
.L_0:
        /*0004*/ 	.word	index@(_Z11tiledMatMulPKfS0_Pfi)
        /*0008*/ 	.word	0x00000020


	//----- nvinfo : EIATTR_FRAME_SIZE
	.align		4
.L_1:
        /*000c*/ 	.byte	0x04, 0x11
        /*000e*/ 	.short	(.L_3 - .L_2)
	.align		4
.L_2:
        /*0010*/ 	.word	index@(_Z11tiledMatMulPKfS0_Pfi)
        /*0014*/ 	.word	0x00000000


	//----- nvinfo : EIATTR_MIN_STACK_SIZE
	.align		4
.L_3:
        /*0018*/ 	.byte	0x04, 0x12
        /*001a*/ 	.short	(.L_5 - .L_4)
	.align		4
.L_4:
        /*001c*/ 	.word	index@(_Z11tiledMatMulPKfS0_Pfi)
        /*0020*/ 	.word	0x00000000
.L_5:


//--------------------- .nv.compat                --------------------------
	.section	.nv.compat,"",@"SHT_CUDA_COMPAT_INFO"
	.align	4
        /*0000*/ 	.byte	0x02, 0x09, 0x00, 0x00, 0x02, 0x02, 0x01, 0x00, 0x02, 0x05, 0x05, 0x00, 0x03, 0x07, 0x01, 0x01
        /*0010*/ 	.byte	0x02, 0x03, 0x00, 0x00, 0x02, 0x06, 0x01, 0x00, 0x04, 0x0b, 0x08, 0x00, 0x09, 0x00, 0x00, 0x00
        /*0020*/ 	.byte	0x00, 0x00, 0x00, 0x00


//--------------------- .nv.info._Z11tiledMatMulPKfS0_Pfi --------------------------
	.section	.nv.info._Z11tiledMatMulPKfS0_Pfi,"",@"SHT_CUDA_INFO"
	.sectionflags	@""
	.align	4


	//----- nvinfo : EIATTR_CUDA_API_VERSION
	.align		4
        /*0000*/ 	.byte	0x04, 0x37
        /*0002*/ 	.short	(.L_7 - .L_6)
.L_6:
        /*0004*/ 	.word	0x00000082


	//----- nvinfo : EIATTR_KPARAM_INFO
	.align		4
.L_7:
        /*0008*/ 	.byte	0x04, 0x17
        /*000a*/ 	.short	(.L_9 - .L_8)
.L_8:
        /*000c*/ 	.word	0x00000000
        /*0010*/ 	.short	0x0003
        /*0012*/ 	.short	0x0018
        /*0014*/ 	.byte	0x00, 0xf0, 0x11, 0x00


	//----- nvinfo : EIATTR_KPARAM_INFO
	.align		4
.L_9:
        /*0018*/ 	.byte	0x04, 0x17
        /*001a*/ 	.short	(.L_11 - .L_10)
.L_10:
        /*001c*/ 	.word	0x00000000
        /*0020*/ 	.short	0x0002
        /*0022*/ 	.short	0x0010
        /*0024*/ 	.byte	0x00, 0xf5, 0x21, 0x00


	//----- nvinfo : EIATTR_KPARAM_INFO
	.align		4
.L_11:
        /*0028*/ 	.byte	0x04, 0x17
        /*002a*/ 	.short	(.L_13 - .L_12)
.L_12:
        /*002c*/ 	.word	0x00000000
        /*0030*/ 	.short	0x0001
        /*0032*/ 	.short	0x0008
        /*0034*/ 	.byte	0x00, 0xf5, 0x21, 0x00


	//----- nvinfo : EIATTR_KPARAM_INFO
	.align		4
.L_13:
        /*0038*/ 	.byte	0x04, 0x17
        /*003a*/ 	.short	(.L_15 - .L_14)
.L_14:
        /*003c*/ 	.word	0x00000000
        /*0040*/ 	.short	0x0000
        /*0042*/ 	.short	0x0000
        /*0044*/ 	.byte	0x00, 0xf5, 0x21, 0x00


	//----- nvinfo : EIATTR_SPARSE_MMA_MASK
	.align		4
.L_15:
        /*0048*/ 	.byte	0x03, 0x50
        /*004a*/ 	.short	0x0000


	//----- nvinfo : EIATTR_MAXREG_COUNT
	.align		4
        /*004c*/ 	.byte	0x03, 0x1b
        /*004e*/ 	.short	0x00ff


	//----- nvinfo : EIATTR_NUM_BARRIERS
	.align		4
        /*0050*/ 	.byte	0x02, 0x4c
        /*0052*/ 	.byte	0x01
	.zero		1


	//----- nvinfo : EIATTR_MERCURY_ISA_VERSION
	.align		4
        /*0054*/ 	.byte	0x03, 0x5f
        /*0056*/ 	.short	0x0101


	//----- nvinfo : EIATTR_COOP_GROUP_MASK_REGIDS
	.align		4
        /*0058*/ 	.byte	0x04, 0x29
        /*005a*/ 	.short	(.L_17 - .L_16)


	//   ....[0]....
.L_16:
        /*005c*/ 	.word	0xffffffff


	//   ....[1]....
        /*0060*/ 	.word	0xffffffff


	//----- nvinfo : EIATTR_COOP_GROUP_INSTR_OFFSETS
	.align		4
.L_17:
        /*0064*/ 	.byte	0x04, 0x28
        /*0066*/ 	.short	(.L_19 - .L_18)


	//   ....[0]....
.L_18:
        /*0068*/ 	.word	0x00000310


	//   ....[1]....
        /*006c*/ 	.word	0x000007a0


	//----- nvinfo : EIATTR_VRC_CTA_INIT_COUNT
	.align		4
.L_19:
        /*0070*/ 	.byte	0x02, 0x4a
	.zero		1
	.zero		1


	//----- nvinfo : EIATTR_EXIT_INSTR_OFFSETS
	.align		4
        /*0074*/ 	.byte	0x04, 0x1c
        /*0076*/ 	.short	(.L_21 - .L_20)


	//   ....[0]....
.L_20:
        /*0078*/ 	.word	0x000007e0


	//   ....[1]....
        /*007c*/ 	.word	0x00000830


	//----- nvinfo : EIATTR_CBANK_PARAM_SIZE
	.align		4
.L_21:
        /*0080*/ 	.byte	0x03, 0x19
        /*0082*/ 	.short	0x001c


	//----- nvinfo : EIATTR_PARAM_CBANK
	.align		4
        /*0084*/ 	.byte	0x04, 0x0a
        /*0086*/ 	.short	(.L_23 - .L_22)
	.align		4
.L_22:
        /*0088*/ 	.word	index@(.nv.constant0._Z11tiledMatMulPKfS0_Pfi)
        /*008c*/ 	.short	0x0380
        /*008e*/ 	.short	0x001c


	//----- nvinfo : EIATTR_SW_WAR
	.align		4
.L_23:
        /*0090*/ 	.byte	0x04, 0x36
        /*0092*/ 	.short	(.L_25 - .L_24)
.L_24:
        /*0094*/ 	.word	0x00000008
.L_25:


//--------------------- .nv.callgraph             --------------------------
	.section	.nv.callgraph,"",@"SHT_CUDA_CALLGRAPH"
	.align	4
	.sectionentsize	8
	.align		4
        /*0000*/ 	.word	0x00000000
	.align		4
        /*0004*/ 	.word	0xffffffff
	.align		4
        /*0008*/ 	.word	0x00000000
	.align		4
        /*000c*/ 	.word	0xfffffffe
	.align		4
        /*0010*/ 	.word	0x00000000
	.align		4
        /*0014*/ 	.word	0xfffffffd
	.align		4
        /*0018*/ 	.word	0x00000000
	.align		4
        /*001c*/ 	.word	0xfffffffc


//--------------------- .text._Z11tiledMatMulPKfS0_Pfi --------------------------
	.section	.text._Z11tiledMatMulPKfS0_Pfi,"ax",@progbits
	.align	128
        .global         _Z11tiledMatMulPKfS0_Pfi
        .type           _Z11tiledMatMulPKfS0_Pfi,@function
        .size           _Z11tiledMatMulPKfS0_Pfi,(.L_x_3 - _Z11tiledMatMulPKfS0_Pfi)
        .other          _Z11tiledMatMulPKfS0_Pfi,@"STO_CUDA_ENTRY STV_DEFAULT"
_Z11tiledMatMulPKfS0_Pfi:
.text._Z11tiledMatMulPKfS0_Pfi:
[----:B------:R-:W-:Y:S01]  /*0000*/  LDC R1, c[0x0][0x37c] ;  /* 0x0000df00ff017b82 */ /* 0x000fe20000000800 */
[----:B------:R-:W0:Y:S01]  /*0010*/  LDCU UR4, c[0x0][0x398] ;  /* 0x00007300ff0477ac */ /* 0x000e220008000800 */
[----:B------:R-:W1:Y:S01]  /*0020*/  S2R R18, SR_CTAID.Y ;  /* 0x0000000000127919 */ /* 0x000e620000002600 */
[----:B------:R-:W-:Y:S01]  /*0030*/  HFMA2 R25, -RZ, RZ, 0, 0 ;  /* 0x00000000ff197431 */ /* 0x000fe200000001ff */
[----:B------:R-:W2:Y:S01]  /*0040*/  LDCU.64 UR8, c[0x0][0x358] ;  /* 0x00006b00ff0877ac */ /* 0x000ea20008000a00 */
[----:B------:R-:W1:Y:S01]  /*0050*/  S2R R16, SR_TID.Y ;  /* 0x0000000000107919 */ /* 0x000e620000002200 */
[----:B------:R-:W3:Y:S01]  /*0060*/  S2R R2, SR_CTAID.X ;  /* 0x0000000000027919 */ /* 0x000ee20000002500 */
[----:B------:R-:W3:Y:S01]  /*0070*/  S2R R19, SR_TID.X ;  /* 0x0000000000137919 */ /* 0x000ee20000002100 */
[----:B0-----:R-:W-:-:S04]  /*0080*/  MOV R6, UR4 ;  /* 0x0000000400067c02 */ /* 0x001fc80008000f00 */
[----:B------:R-:W-:Y:S02]  /*0090*/  ISETP.GE.AND P0, PT, R6, 0x1, PT ;  /* 0x000000010600780c */ /* 0x000fe40003f06270 */
[----:B-1----:R-:W-:Y:S02]  /*00a0*/  LEA R18, R18, R16, 0x5 ;  /* 0x0000001012127211 */ /* 0x002fe400078e28ff */
[----:B---3--:R-:W-:-:S09]  /*00b0*/  LEA R21, R2, R19, 0x5 ;  /* 0x0000001302157211 */ /* 0x008fd200078e28ff */
[----:B--2---:R-:W-:Y:S05]  /*00c0*/  @!P0 BRA `(.L_x_0) ;  /* 0x0000000400bc8947 */ /* 0x004fea0003800000 */
[----:B------:R-:W0:Y:S01]  /*00d0*/  S2UR UR6, SR_CgaCtaId ;  /* 0x00000000000679c3 */ /* 0x000e220000008800 */
[----:B------:R-:W-:Y:S01]  /*00e0*/  UMOV UR4, 0x400 ;  /* 0x0000040000047882 */ /* 0x000fe20000000000 */
[-CC-:B------:R-:W-:Y:S01]  /*00f0*/  IMAD R17, R16, R6.reuse, R19.reuse ;  /* 0x0000000610117224 */ /* 0x180fe200078e0213 */
[----:B------:R-:W-:Y:S01]  /*0100*/  UIADD3 UR5, UPT, UPT, UR4, 0x1000, URZ ;  /* 0x0000100004057890 */ /* 0x000fe2000fffe0ff */
[----:B------:R-:W-:Y:S01]  /*0110*/  MOV R25, RZ ;  /* 0x000000ff00197202 */ /* 0x000fe20000000f00 */
[----:B------:R-:W-:Y:S02]  /*0120*/  IMAD R7, R18, R6, R19 ;  /* 0x0000000612077224 */ /* 0x000fe400078e0213 */
[----:B------:R-:W-:Y:S01]  /*0130*/  LEA R17, R2, R17, 0x5 ;  /* 0x0000001102117211 */ /* 0x000fe200078e28ff */
[----:B------:R-:W1:Y:S01]  /*0140*/  LDC R0, c[0x0][0x398] ;  /* 0x0000e600ff007b82 */ /* 0x000e620000000800 */
[----:B0-----:R-:W-:Y:S02]  /*0150*/  ULEA UR4, UR6, UR4, 0x18 ;  /* 0x0000000406047291 */ /* 0x001fe4000f8ec0ff */
[----:B------:R-:W-:-:S04]  /*0160*/  ULEA UR5, UR6, UR5, 0x18 ;  /* 0x0000000506057291 */ /* 0x000fc8000f8ec0ff */
[C---:B------:R-:W-:Y:S01]  /*0170*/  LEA R5, R16.reuse, UR4, 0x7 ;  /* 0x0000000410057c11 */ /* 0x040fe2000f8e38ff */
[----:B------:R-:W-:Y:S01]  /*0180*/  UMOV UR4, URZ ;  /* 0x000000ff00047c82 */ /* 0x000fe20008000000 */
[C---:B------:R-:W-:Y:S02]  /*0190*/  LEA R3, R19.reuse, UR5, 0x2 ;  /* 0x0000000513037c11 */ /* 0x040fe4000f8e10ff */
[----:B------:R-:W-:Y:S02]  /*01a0*/  LEA R4, R19, R5, 0x2 ;  /* 0x0000000513047211 */ /* 0x000fe400078e10ff */
[----:B------:R-:W-:-:S07]  /*01b0*/  LEA R2, R16, R3, 0x7 ;  /* 0x0000000310027211 */ /* 0x000fce00078e38ff */
.L_x_1:
[----:B-1----:R-:W-:Y:S01]  /*01c0*/  MOV R6, R0 ;  /* 0x0000000000067202 */ /* 0x002fe20000000f00 */
[----:B------:R-:W-:Y:S01]  /*01d0*/  HFMA2 R20, -RZ, RZ, 0, 0 ;  /* 0x00000000ff147431 */ /* 0x000fe200000001ff */
[----:B------:R-:W-:Y:S02]  /*01e0*/  VIMNMX.U32 R9, PT, PT, R18, R19, !PT ;  /* 0x0000001312097248 */ /* 0x000fe40007fe0000 */
[-C--:B------:R-:W-:Y:S02]  /*01f0*/  ISETP.GE.U32.AND P0, PT, R16, R6.reuse, PT ;  /* 0x000000061000720c */ /* 0x080fe40003f06070 */
[-C--:B------:R-:W-:Y:S02]  /*0200*/  ISETP.GE.U32.AND P1, PT, R9, R6.reuse, PT ;  /* 0x000000060900720c */ /* 0x080fe40003f26070 */
[----:B------:R-:W-:Y:S02]  /*0210*/  ISETP.GE.OR P0, PT, R21, R6, P0 ;  /* 0x000000061500720c */ /* 0x000fe40000706670 */
[----:B------:R-:W-:-:S09]  /*0220*/  MOV R24, RZ ;  /* 0x000000ff00187202 */ /* 0x000fd20000000f00 */
[----:B------:R-:W0:Y:S08]  /*0230*/  @!P1 LDC.64 R10, c[0x0][0x380] ;  /* 0x0000e000ff0a9b82 */ /* 0x000e300000000a00 */
[----:B------:R-:W1:Y:S01]  /*0240*/  @!P0 LDC.64 R8, c[0x0][0x388] ;  /* 0x0000e200ff088b82 */ /* 0x000e620000000a00 */
[----:B0-----:R-:W-:-:S05]  /*0250*/  @!P1 IMAD.WIDE.U32 R10, R7, 0x4, R10 ;  /* 0x00000004070a9825 */ /* 0x001fca00078e000a */
[----:B------:R-:W2:Y:S01]  /*0260*/  @!P1 LDG.E R20, desc[UR8][R10.64] ;  /* 0x000000080a149981 */ /* 0x000ea2000c1e1900 */
[----:B-1----:R-:W-:-:S05]  /*0270*/  @!P0 IMAD.WIDE.U32 R22, R17, 0x4, R8 ;  /* 0x0000000411168825 */ /* 0x002fca00078e0008 */
[----:B------:R-:W3:Y:S01]  /*0280*/  @!P0 LDG.E R24, desc[UR8][R22.64] ;  /* 0x0000000816188981 */ /* 0x000ee2000c1e1900 */
[----:B------:R-:W-:-:S06]  /*0290*/  UIADD3 UR4, UPT, UPT, UR4, 0x20, URZ ;  /* 0x0000002004047890 */ /* 0x000fcc000fffe0ff */
[----:B------:R-:W-:Y:S02]  /*02a0*/  ISETP.LE.AND P0, PT, R6, UR4, PT ;  /* 0x0000000406007c0c */ /* 0x000fe4000bf03270 */
[----:B------:R-:W-:Y:S02]  /*02b0*/  IADD3 R19, PT, PT, R19, 0x20, RZ ;  /* 0x0000002013137810 */ /* 0x000fe40007ffe0ff */
[----:B------:R-:W-:Y:S02]  /*02c0*/  IADD3 R16, PT, PT, R16, 0x20, RZ ;  /* 0x0000002010107810 */ /* 0x000fe40007ffe0ff */
[----:B------:R-:W-:Y:S02]  /*02d0*/  IADD3 R7, PT, PT, R7, 0x20, RZ ;  /* 0x0000002007077810 */ /* 0x000fe40007ffe0ff */
[----:B------:R-:W-:Y:S01]  /*02e0*/  LEA R17, R6, R17, 0x5 ;  /* 0x0000001106117211 */ /* 0x000fe200078e28ff */
[----:B--2---:R-:W-:Y:S04]  /*02f0*/  STS [R4], R20 ;  /* 0x0000001404007388 */ /* 0x004fe80000000800 */
[----:B---3--:R-:W-:Y:S01]  /*0300*/  STS [R2], R24 ;  /* 0x0000001802007388 */ /* 0x008fe20000000800 */
[----:B------:R-:W-:Y:S06]  /*0310*/  BAR.SYNC.DEFER_BLOCKING 0x0 ;  /* 0x0000000000007b1d */ /* 0x000fec0000010000 */
[----:B------:R-:W-:Y:S04]  /*0320*/  LDS R28, [R3] ;  /* 0x00000000031c7984 */ /* 0x000fe80000000800 */
[----:B------:R-:W0:Y:S04]  /*0330*/  LDS.128 R12, [R5] ;  /* 0x00000000050c7984 */ /* 0x000e280000000c00 */
[----:B------:R-:W1:Y:S04]  /*0340*/  LDS R23, [R3+0x80] ;  /* 0x0000800003177984 */ /* 0x000e680000000800 */
[----:B------:R-:W2:Y:S04]  /*0350*/  LDS R27, [R3+0x100] ;  /* 0x00010000031b7984 */ /* 0x000ea80000000800 */
[----:B------:R-:W3:Y:S04]  /*0360*/  LDS R26, [R3+0x180] ;  /* 0x00018000031a7984 */ /* 0x000ee80000000800 */
[----:B------:R-:W-:Y:S04]  /*0370*/  LDS R29, [R3+0x200] ;  /* 0x00020000031d7984 */ /* 0x000fe80000000800 */
[----:B------:R-:W4:Y:S04]  /*0380*/  LDS.128 R8, [R5+0x10] ;  /* 0x0000100005087984 */ /* 0x000f280000000c00 */
[----:B------:R-:W5:Y:S04]  /*0390*/  LDS R20, [R3+0x280] ;  /* 0x0002800003147984 */ /* 0x000f680000000800 */
[----:B------:R-:W-:Y:S04]  /*03a0*/  LDS R24, [R3+0x380] ;  /* 0x0003800003187984 */ /* 0x000fe80000000800 */
[----:B------:R-:W-:Y:S01]  /*03b0*/  LDS R22, [R3+0x480] ;  /* 0x0004800003167984 */ /* 0x000fe20000000800 */
[----:B0-----:R-:W-:-:S03]  /*03c0*/  FFMA R12, R12, R28, R25 ;  /* 0x0000001c0c0c7223 */ /* 0x001fc60000000019 */
[----:B------:R-:W0:Y:S01]  /*03d0*/  LDS R25, [R3+0x300] ;  /* 0x0003000003197984 */ /* 0x000e220000000800 */
[----:B-1----:R-:W-:-:S04]  /*03e0*/  FFMA R12, R23, R13, R12 ;  /* 0x0000000d170c7223 */ /* 0x002fc8000000000c */
[----:B--2---:R-:W-:-:S04]  /*03f0*/  FFMA R27, R27, R14, R12 ;  /* 0x0000000e1b1b7223 */ /* 0x004fc8000000000c */
[----:B---3--:R-:W-:Y:S02]  /*0400*/  FFMA R23, R26, R15, R27 ;  /* 0x0000000f1a177223 */ /* 0x008fe4000000001b */
[----:B------:R-:W-:Y:S04]  /*0410*/  LDS R27, [R3+0x400] ;  /* 0x00040000031b7984 */ /* 0x000fe80000000800 */
[----:B------:R-:W1:Y:S01]  /*0420*/  LDS.128 R12, [R5+0x20] ;  /* 0x00002000050c7984 */ /* 0x000e620000000c00 */
[----:B----4-:R-:W-:-:S03]  /*0430*/  FFMA R23, R8, R29, R23 ;  /* 0x0000001d08177223 */ /* 0x010fc60000000017 */
[----:B------:R-:W-:Y:S01]  /*0440*/  LDS R26, [R3+0x580] ;  /* 0x00058000031a7984 */ /* 0x000fe20000000800 */
[----:B-----5:R-:W-:-:S03]  /*0450*/  FFMA R20, R20, R9, R23 ;  /* 0x0000000914147223 */ /* 0x020fc60000000017 */
[----:B------:R-:W2:Y:S01]  /*0460*/  LDS R23, [R3+0x500] ;  /* 0x0005000003177984 */ /* 0x000ea20000000800 */
[----:B0-----:R-:W-:-:S03]  /*0470*/  FFMA R25, R25, R10, R20 ;  /* 0x0000000a19197223 */ /* 0x001fc60000000014 */
[----:B------:R-:W-:Y:S01]  /*0480*/  LDS R20, [R3+0x680] ;  /* 0x0006800003147984 */ /* 0x000fe20000000800 */
[----:B------:R-:W-:-:S03]  /*0490*/  FFMA R29, R24, R11, R25 ;  /* 0x0000000b181d7223 */ /* 0x000fc60000000019 */
[----:B------:R-:W-:Y:S04]  /*04a0*/  LDS R25, [R3+0x600] ;  /* 0x0006000003197984 */ /* 0x000fe80000000800 */
[----:B------:R-:W0:Y:S04]  /*04b0*/  LDS.128 R8, [R5+0x30] ;  /* 0x0000300005087984 */ /* 0x000e280000000c00 */
[----:B------:R-:W-:Y:S01]  /*04c0*/  LDS R24, [R3+0x780] ;  /* 0x0007800003187984 */ /* 0x000fe20000000800 */
[----:B-1----:R-:W-:-:S04]  /*04d0*/  FFMA R27, R12, R27, R29 ;  /* 0x0000001b0c1b7223 */ /* 0x002fc8000000001d */
[----:B------:R-:W-:Y:S02]  /*04e0*/  FFMA R22, R22, R13, R27 ;  /* 0x0000000d16167223 */ /* 0x000fe4000000001b */
[----:B------:R-:W1:Y:S02]  /*04f0*/  LDS R27, [R3+0x700] ;  /* 0x00070000031b7984 */ /* 0x000e640000000800 */
[----:B--2---:R-:W-:Y:S02]  /*0500*/  FFMA R23, R23, R14, R22 ;  /* 0x0000000e17177223 */ /* 0x004fe40000000016 */
[----:B------:R-:W-:Y:S02]  /*0510*/  LDS R22, [R3+0x880] ;  /* 0x0008800003167984 */ /* 0x000fe40000000800 */
[----:B------:R-:W-:Y:S02]  /*0520*/  FFMA R29, R26, R15, R23 ;  /* 0x0000000f1a1d7223 */ /* 0x000fe40000000017 */
[----:B------:R-:W-:Y:S04]  /*0530*/  LDS R23, [R3+0x800] ;  /* 0x0008000003177984 */ /* 0x000fe80000000800 */
[----:B------:R-:W2:Y:S04]  /*0540*/  LDS.128 R12, [R5+0x40] ;  /* 0x00004000050c7984 */ /* 0x000ea80000000c00 */
[----:B------:R-:W-:Y:S01]  /*0550*/  LDS R26, [R3+0x980] ;  /* 0x00098000031a7984 */ /* 0x000fe20000000800 */
[----:B0-----:R-:W-:-:S03]  /*0560*/  FFMA R25, R8, R25, R29 ;  /* 0x0000001908197223 */ /* 0x001fc6000000001d */
[----:B------:R-:W0:Y:S01]  /*0570*/  LDS R29, [R3+0x900] ;  /* 0x00090000031d7984 */ /* 0x000e220000000800 */
[----:B------:R-:W-:-:S03]  /*0580*/  FFMA R20, R20, R9, R25 ;  /* 0x0000000914147223 */ /* 0x000fc60000000019 */
[----:B------:R-:W-:Y:S01]  /*0590*/  LDS R25, [R3+0xa00] ;  /* 0x000a000003197984 */ /* 0x000fe20000000800 */
[----:B-1----:R-:W-:-:S03]  /*05a0*/  FFMA R27, R27, R10, R20 ;  /* 0x0000000a1b1b7223 */ /* 0x002fc60000000014 */
[----:B------:R-:W-:Y:S01]  /*05b0*/  LDS R20, [R3+0xa80] ;  /* 0x000a800003147984 */ /* 0x000fe20000000800 */
[----:B------:R-:W-:-:S03]  /*05c0*/  FFMA R27, R24, R11, R27 ;  /* 0x0000000b181b7223 */ /* 0x000fc6000000001b */
[----:B------:R-:W1:Y:S04]  /*05d0*/  LDS.128 R8, [R5+0x50] ;  /* 0x0000500005087984 */ /* 0x000e680000000c00 */
[----:B------:R-:W-:Y:S01]  /*05e0*/  LDS R24, [R3+0xb80] ;  /* 0x000b800003187984 */ /* 0x000fe20000000800 */
[----:B--2---:R-:W-:-:S03]  /*05f0*/  FFMA R23, R12, R23, R27 ;  /* 0x000000170c177223 */ /* 0x004fc6000000001b */
[----:B------:R-:W-:Y:S01]  /*0600*/  LDS R27, [R3+0xc00] ;  /* 0x000c0000031b7984 */ /* 0x000fe20000000800 */
[----:B------:R-:W-:-:S03]  /*0610*/  FFMA R22, R22, R13, R23 ;  /* 0x0000000d16167223 */ /* 0x000fc60000000017 */
[----:B------:R-:W2:Y:S01]  /*0620*/  LDS R23, [R3+0xb00] ;  /* 0x000b000003177984 */ /* 0x000ea20000000800 */
[----:B0-----:R-:W-:-:S03]  /*0630*/  FFMA R29, R29, R14, R22 ;  /* 0x0000000e1d1d7223 */ /* 0x001fc60000000016 */
[----:B------:R-:W-:Y:S01]  /*0640*/  LDS R22, [R3+0xc80] ;  /* 0x000c800003167984 */ /* 0x000fe20000000800 */
[----:B------:R-:W-:-:S03]  /*0650*/  FFMA R29, R26, R15, R29 ;  /* 0x0000000f1a1d7223 */ /* 0x000fc6000000001d */
[----:B------:R-:W0:Y:S04]  /*0660*/  LDS.128 R12, [R5+0x60] ;  /* 0x00006000050c7984 */ /* 0x000e280000000c00 */
[----:B------:R-:W-:Y:S01]  /*0670*/  LDS R26, [R3+0xf00] ;  /* 0x000f0000031a7984 */ /* 0x000fe20000000800 */
[----:B-1----:R-:W-:-:S04]  /*0680*/  FFMA R25, R8, R25, R29 ;  /* 0x0000001908197223 */ /* 0x002fc8000000001d */
[----:B------:R-:W-:Y:S02]  /*0690*/  FFMA R20, R20, R9, R25 ;  /* 0x0000000914147223 */ /* 0x000fe40000000019 */
[----:B------:R-:W1:Y:S02]  /*06a0*/  LDS R25, [R3+0xd00] ;  /* 0x000d000003197984 */ /* 0x000e640000000800 */
[----:B--2---:R-:W-:Y:S02]  /*06b0*/  FFMA R23, R23, R10, R20 ;  /* 0x0000000a17177223 */ /* 0x004fe40000000014 */
[----:B------:R-:W2:Y:S02]  /*06c0*/  LDS R20, [R3+0xd80] ;  /* 0x000d800003147984 */ /* 0x000ea40000000800 */
[----:B------:R-:W-:Y:S02]  /*06d0*/  FFMA R29, R24, R11, R23 ;  /* 0x0000000b181d7223 */ /* 0x000fe40000000017 */
[----:B------:R-:W-:Y:S04]  /*06e0*/  LDS R23, [R3+0xe00] ;  /* 0x000e000003177984 */ /* 0x000fe80000000800 */
[----:B------:R-:W3:Y:S01]  /*06f0*/  LDS.128 R8, [R5+0x70] ;  /* 0x0000700005087984 */ /* 0x000ee20000000c00 */
[----:B0-----:R-:W-:-:S03]  /*0700*/  FFMA R27, R12, R27, R29 ;  /* 0x0000001b0c1b7223 */ /* 0x001fc6000000001d */
[----:B------:R-:W0:Y:S01]  /*0710*/  LDS R12, [R3+0xe80] ;  /* 0x000e8000030c7984 */ /* 0x000e220000000800 */
[----:B------:R-:W-:-:S03]  /*0720*/  FFMA R24, R22, R13, R27 ;  /* 0x0000000d16187223 */ /* 0x000fc6000000001b */
[----:B------:R-:W4:Y:S01]  /*0730*/  LDS R22, [R3+0xf80] ;  /* 0x000f800003167984 */ /* 0x000f220000000800 */
[----:B-1----:R-:W-:-:S04]  /*0740*/  FFMA R25, R25, R14, R24 ;  /* 0x0000000e19197223 */ /* 0x002fc80000000018 */
[----:B--2---:R-:W-:-:S04]  /*0750*/  FFMA R15, R20, R15, R25 ;  /* 0x0000000f140f7223 */ /* 0x004fc80000000019 */
[----:B---3--:R-:W-:-:S04]  /*0760*/  FFMA R15, R8, R23, R15 ;  /* 0x00000017080f7223 */ /* 0x008fc8000000000f */
[----:B0-----:R-:W-:-:S04]  /*0770*/  FFMA R9, R12, R9, R15 ;  /* 0x000000090c097223 */ /* 0x001fc8000000000f */
[----:B------:R-:W-:-:S04]  /*0780*/  FFMA R9, R26, R10, R9 ;  /* 0x0000000a1a097223 */ /* 0x000fc80000000009 */
[----:B----4-:R-:W-:Y:S01]  /*0790*/  FFMA R25, R22, R11, R9 ;  /* 0x0000000b16197223 */ /* 0x010fe20000000009 */
[----:B------:R-:W-:Y:S06]  /*07a0*/  BAR.SYNC.DEFER_BLOCKING 0x0 ;  /* 0x0000000000007b1d */ /* 0x000fec0000010000 */
[----:B------:R-:W-:Y:S05]  /*07b0*/  @!P0 BRA `(.L_x_1) ;  /* 0xfffffff800808947 */ /* 0x000fea000383ffff */
.L_x_0:
[----:B------:R-:W-:-:S04]  /*07c0*/  VIMNMX R3, PT, PT, R18, R21, !PT ;  /* 0x0000001512037248 */ /* 0x000fc80007fe0100 */
[----:B------:R-:W-:-:S13]  /*07d0*/  ISETP.GE.AND P0, PT, R3, R6, PT ;  /* 0x000000060300720c */ /* 0x000fda0003f06270 */
[----:B------:R-:W-:Y:S05]  /*07e0*/  @P0 EXIT ;  /* 0x000000000000094d */ /* 0x000fea0003800000 */
[----:B------:R-:W0:Y:S01]  /*07f0*/  LDC.64 R2, c[0x0][0x390] ;  /* 0x0000e400ff027b82 */ /* 0x000e220000000a00 */
[----:B------:R-:W-:-:S04]  /*0800*/  IMAD R21, R18, R6, R21 ;  /* 0x0000000612157224 */ /* 0x000fc800078e0215 */
[----:B0-----:R-:W-:-:S05]  /*0810*/  IMAD.WIDE R2, R21, 0x4, R2 ;  /* 0x0000000415027825 */ /* 0x001fca00078e0202 */
[----:B------:R-:W-:Y:S01]  /*0820*/  STG.E desc[UR8][R2.64], R25 ;  /* 0x0000001902007986 */ /* 0x000fe2000c101908 */
[----:B------:R-:W-:Y:S05]  /*0830*/  EXIT ;  /* 0x000000000000794d */ /* 0x000fea0003800000 */
.L_x_2:
[----:B------:R-:W-:-:S00]  /*0840*/  BRA `(.L_x_2) ;  /* 0xfffffffc00fc7947 */ /* 0x000fc0000383ffff */
[----:B------:R-:W-:-:S00]  /*0850*/  NOP ;  /* 0x0000000000007918 */ /* 0x000fc00000000000 */
        /* <DEDUP_REMOVED lines=10> */
.L_x_3:


//--------------------- .nv.shared._Z11tiledMatMulPKfS0_Pfi --------------------------
	.section	.nv.shared._Z11tiledMatMulPKfS0_Pfi,"aw",@nobits
	.sectionflags	@""
	.align	4
.nv.shared._Z11tiledMatMulPKfS0_Pfi:
	.zero		9216


//--------------------- .nv.shared.reserved.0     --------------------------
	.section	.nv.shared.reserved.0,"aw",@nobits
	.weak		__nv_reservedSMEM_offset_0_alias
	.size		__nv_reservedSMEM_offset_0_alias, 0, 64
	.other		__nv_reservedSMEM_offset_0_alias,@"STO_CUDA_RESERVED_SHARED STV_DEFAULT"
__nv_reservedSMEM_offset_0_alias:
	.zero		0
	.zero		64


//--------------------- .nv.constant0._Z11tiledMatMulPKfS0_Pfi --------------------------
	.section	.nv.constant0._Z11tiledMatMulPKfS0_Pfi,"a",@progbits
	.sectionflags	@""
	.align	4
.nv.constant0._Z11tiledMatMulPKfS0_Pfi:
	.zero		924


//--------------------- SYMBOLS --------------------------

	.type		.nv.reservedSmem.offset0,@object
	.size		.nv.reservedSmem.offset0,0x4
	.type		.nv.reservedSmem.cap,@object
	.size		.nv.reservedSmem.cap,0x4
